	.headerflags	@"EF_CUDA_TEXMODE_UNIFIED EF_CUDA_64BIT_ADDRESS EF_CUDA_SM80 EF_CUDA_VIRTUAL_SM(EF_CUDA_SM80)"
	.elftype	@"ET_EXEC"


//--------------------- .nv.info                  --------------------------
	.section	.nv.info,"",@"SHT_CUDA_INFO"
	.align	4


	//----- nvinfo : EIATTR_REGCOUNT
	.align		4
        /*0000*/ 	.byte	0x04, 0x2f
        /*0002*/ 	.short	(.L_7 - .L_6)
	.align		4
.L_6:
        /*0004*/ 	.word	index@(triton_)
        /*0008*/ 	.word	0x00000040


	//----- nvinfo : EIATTR_MIN_STACK_SIZE
	.align		4
.L_7:
        /*000c*/ 	.byte	0x04, 0x12
        /*000e*/ 	.short	(.L_9 - .L_8)
	.align		4
.L_8:
        /*0010*/ 	.word	index@(triton_)
        /*0014*/ 	.word	0x00000000


	//----- nvinfo : EIATTR_FRAME_SIZE
	.align		4
.L_9:
        /*0018*/ 	.byte	0x04, 0x11
        /*001a*/ 	.short	(.L_11 - .L_10)
	.align		4
.L_10:
        /*001c*/ 	.word	index@(triton_)
        /*0020*/ 	.word	0x00000000


	//----- nvinfo : EIATTR_MIN_STACK_SIZE
	.align		4
.L_11:
        /*0024*/ 	.byte	0x04, 0x12
        /*0026*/ 	.short	(.L_13 - .L_12)
	.align		4
.L_12:
        /*0028*/ 	.word	index@(triton_)
        /*002c*/ 	.word	0x00000000
.L_13:


//--------------------- .nv.info.triton_          --------------------------
	.section	.nv.info.triton_,"",@"SHT_CUDA_INFO"
	.sectionflags	@""
	.align	4


	//----- nvinfo : EIATTR_CUDA_API_VERSION
	.align		4
        /*0000*/ 	.byte	0x04, 0x37
        /*0002*/ 	.short	(.L_15 - .L_14)
.L_14:
        /*0004*/ 	.word	0x0000007c


	//----- nvinfo : EIATTR_SW2861232_WAR
	.align		4
.L_15:
        /*0008*/ 	.byte	0x01, 0x35
	.zero		2


	//----- nvinfo : EIATTR_PARAM_CBANK
	.align		4
        /*000c*/ 	.byte	0x04, 0x0a
        /*000e*/ 	.short	(.L_17 - .L_16)
	.align		4
.L_16:
        /*0010*/ 	.word	index@(.nv.constant0.triton_)
        /*0014*/ 	.short	0x0160
        /*0016*/ 	.short	0x005c


	//----- nvinfo : EIATTR_CBANK_PARAM_SIZE
	.align		4
.L_17:
        /*0018*/ 	.byte	0x03, 0x19
        /*001a*/ 	.short	0x005c


	//----- nvinfo : EIATTR_KPARAM_INFO
	.align		4
        /*001c*/ 	.byte	0x04, 0x17
        /*001e*/ 	.short	(.L_19 - .L_18)
.L_18:
        /*0020*/ 	.word	0x00000000
        /*0024*/ 	.short	0x000b
        /*0026*/ 	.short	0x0058
        /*0028*/ 	.byte	0x00, 0xf0, 0x11, 0x00


	//----- nvinfo : EIATTR_KPARAM_INFO
	.align		4
.L_19:
        /*002c*/ 	.byte	0x04, 0x17
        /*002e*/ 	.short	(.L_21 - .L_20)
.L_20:
        /*0030*/ 	.word	0x00000000
        /*0034*/ 	.short	0x000a
        /*0036*/ 	.short	0x0050
        /*0038*/ 	.byte	0x00, 0xf0, 0x21, 0x00


	//----- nvinfo : EIATTR_KPARAM_INFO
	.align		4
.L_21:
        /*003c*/ 	.byte	0x04, 0x17
        /*003e*/ 	.short	(.L_23 - .L_22)
.L_22:
        /*0040*/ 	.word	0x00000000
        /*0044*/ 	.short	0x0009
        /*0046*/ 	.short	0x0048
        /*0048*/ 	.byte	0x00, 0xf0, 0x21, 0x00


	//----- nvinfo : EIATTR_KPARAM_INFO
	.align		4
.L_23:
        /*004c*/ 	.byte	0x04, 0x17
        /*004e*/ 	.short	(.L_25 - .L_24)
.L_24:
        /*0050*/ 	.word	0x00000000
        /*0054*/ 	.short	0x0008
        /*0056*/ 	.short	0x0040
        /*0058*/ 	.byte	0x00, 0xf0, 0x21, 0x00


	//----- nvinfo : EIATTR_KPARAM_INFO
	.align		4
.L_25:
        /*005c*/ 	.byte	0x04, 0x17
        /*005e*/ 	.short	(.L_27 - .L_26)
.L_26:
        /*0060*/ 	.word	0x00000000
        /*0064*/ 	.short	0x0007
        /*0066*/ 	.short	0x0038
        /*0068*/ 	.byte	0x00, 0xf0, 0x21, 0x00


	//----- nvinfo : EIATTR_KPARAM_INFO
	.align		4
.L_27:
        /*006c*/ 	.byte	0x04, 0x17
        /*006e*/ 	.short	(.L_29 - .L_28)
.L_28:
        /*0070*/ 	.word	0x00000000
        /*0074*/ 	.short	0x0006
        /*0076*/ 	.short	0x0030
        /*0078*/ 	.byte	0x00, 0xf0, 0x21, 0x00


	//----- nvinfo : EIATTR_KPARAM_INFO
	.align		4
.L_29:
        /*007c*/ 	.byte	0x04, 0x17
        /*007e*/ 	.short	(.L_31 - .L_30)
.L_30:
        /*0080*/ 	.word	0x00000000
        /*0084*/ 	.short	0x0005
        /*0086*/ 	.short	0x0028
        /*0088*/ 	.byte	0x00, 0xf0, 0x21, 0x00


	//----- nvinfo : EIATTR_KPARAM_INFO
	.align		4
.L_31:
        /*008c*/ 	.byte	0x04, 0x17
        /*008e*/ 	.short	(.L_33 - .L_32)
.L_32:
        /*0090*/ 	.word	0x00000000
        /*0094*/ 	.short	0x0004
        /*0096*/ 	.short	0x0020
        /*0098*/ 	.byte	0x00, 0xf0, 0x21, 0x00


	//----- nvinfo : EIATTR_KPARAM_INFO
	.align		4
.L_33:
        /*009c*/ 	.byte	0x04, 0x17
        /*009e*/ 	.short	(.L_35 - .L_34)
.L_34:
        /*00a0*/ 	.word	0x00000000
        /*00a4*/ 	.short	0x0003
        /*00a6*/ 	.short	0x0018
        /*00a8*/ 	.byte	0x00, 0xf0, 0x21, 0x00


	//----- nvinfo : EIATTR_KPARAM_INFO
	.align		4
.L_35:
        /*00ac*/ 	.byte	0x04, 0x17
        /*00ae*/ 	.short	(.L_37 - .L_36)
.L_36:
        /*00b0*/ 	.word	0x00000000
        /*00b4*/ 	.short	0x0002
        /*00b6*/ 	.short	0x0010
        /*00b8*/ 	.byte	0x00, 0xf0, 0x21, 0x00


	//----- nvinfo : EIATTR_KPARAM_INFO
	.align		4
.L_37:
        /*00bc*/ 	.byte	0x04, 0x17
        /*00be*/ 	.short	(.L_39 - .L_38)
.L_38:
        /*00c0*/ 	.word	0x00000000
        /*00c4*/ 	.short	0x0001
        /*00c6*/ 	.short	0x0008
        /*00c8*/ 	.byte	0x00, 0xf0, 0x21, 0x00


	//----- nvinfo : EIATTR_KPARAM_INFO
	.align		4
.L_39:
        /*00cc*/ 	.byte	0x04, 0x17
        /*00ce*/ 	.short	(.L_41 - .L_40)
.L_40:
        /*00d0*/ 	.word	0x00000000
        /*00d4*/ 	.short	0x0000
        /*00d6*/ 	.short	0x0000
        /*00d8*/ 	.byte	0x00, 0xf0, 0x21, 0x00


	//----- nvinfo : EIATTR_MAXREG_COUNT
	.align		4
.L_41:
        /*00dc*/ 	.byte	0x03, 0x1b
        /*00de*/ 	.short	0x00ff


	//----- nvinfo : EIATTR_EXTERNS
	.align		4
        /*00e0*/ 	.byte	0x04, 0x0f
        /*00e2*/ 	.short	(.L_43 - .L_42)


	//   ....[0]....
	.align		4
.L_42:
        /*00e4*/ 	.word	index@(__assertfail)


	//----- nvinfo : EIATTR_SYSCALL_OFFSETS
	.align		4
.L_43:
        /*00e8*/ 	.byte	0x04, 0x46
        /*00ea*/ 	.short	(.L_45 - .L_44)


	//   ....[0]....
.L_44:
        /*00ec*/ 	.word	0x00000460


	//   ....[1]....
        /*00f0*/ 	.word	0x00000720


	//----- nvinfo : EIATTR_EXIT_INSTR_OFFSETS
	.align		4
.L_45:
        /*00f4*/ 	.byte	0x04, 0x1c
        /*00f6*/ 	.short	(.L_47 - .L_46)


	//   ....[0]....
.L_46:
        /*00f8*/ 	.word	0x00000dc0


	//----- nvinfo : EIATTR_MAX_THREADS
	.align		4
.L_47:
        /*00fc*/ 	.byte	0x04, 0x05
        /*00fe*/ 	.short	(.L_49 - .L_48)
.L_48:
        /*0100*/ 	.word	0x00000080
        /*0104*/ 	.word	0x00000001
        /*0108*/ 	.word	0x00000001


	//----- nvinfo : EIATTR_CRS_STACK_SIZE
	.align		4
.L_49:
        /*010c*/ 	.byte	0x04, 0x1e
        /*010e*/ 	.short	(.L_51 - .L_50)
.L_50:
        /*0110*/ 	.word	0x00000000
.L_51:


//--------------------- .nv.callgraph             --------------------------
	.section	.nv.callgraph,"",@"SHT_CUDA_CALLGRAPH"
	.align	4
	.sectionentsize	8
	.align		4
        /*0000*/ 	.word	0x00000000
	.align		4
        /*0004*/ 	.word	0xffffffff
	.align		4
        /*0008*/ 	.word	index@(triton_)
	.align		4
        /*000c*/ 	.word	index@(__assertfail)
	.align		4
        /*0010*/ 	.word	0x00000000
	.align		4
        /*0014*/ 	.word	0xfffffffe
	.align		4
        /*0018*/ 	.word	0x00000000
	.align		4
        /*001c*/ 	.word	0xfffffffd
	.align		4
        /*0020*/ 	.word	0x00000000
	.align		4
        /*0024*/ 	.word	0xfffffffc


//--------------------- .nv.rel.action            --------------------------
	.section	.nv.rel.action,"",@"SHT_CUDA_RELOCINFO"
	.align	8
	.sectionentsize	8
        /*0000*/ 	.byte	0x73, 0x00, 0x00, 0x00, 0x00, 0x00, 0x00, 0x00, 0x00, 0x00, 0x00, 0x11, 0x25, 0x00, 0x05, 0x36


//--------------------- .nv.constant4             --------------------------
	.section	.nv.constant4,"a",@progbits
	.align	8
	.align		8
.nv.constant4:
        /*0000*/ 	.dword	__assertfail
	.align		8
        /*0008*/ 	.dword	assertFunc_1
	.align		8
        /*0010*/ 	.dword	assertFile_1
	.align		8
        /*0018*/ 	.dword	assertMessage_1
	.align		8
        /*0020*/ 	.dword	assertFunc_0
	.align		8
        /*0028*/ 	.dword	assertFile_0
	.align		8
        /*0030*/ 	.dword	assertMessage_0


//--------------------- .nv.constant0.triton_     --------------------------
	.section	.nv.constant0.triton_,"a",@progbits
	.sectionflags	@""
	.align	4
.nv.constant0.triton_:
	.zero		444


//--------------------- .text.triton_             --------------------------
	.section	.text.triton_,"ax",@progbits
	.sectioninfo	@"SHI_REGISTERS=64"
	.align	128
        .global         triton_
        .type           triton_,@function
        .size           triton_,(.L_x_5 - triton_)
        .other          triton_,@"STO_CUDA_ENTRY STV_DEFAULT"
triton_:
.text.triton_:
[----:B------:R-:W-:Y:S02]  /*0000*/  IMAD.MOV.U32 R1, RZ, RZ, c[0x0][0x28] ;  /* 0x00000a00ff017624 */ /* 0x000fe400078e00ff */
[----:B------:R-:W0:Y:S01]  /*0010*/  S2R R0, SR_TID.X ;  /* 0x0000000000007919 */ /* 0x000e220000002100 */
[----:B------:R-:W-:Y:S01]  /*0020*/  IMAD.MOV.U32 R39, RZ, RZ, 0x8 ;  /* 0x00000008ff277424 */ /* 0x000fe200078e00ff */
[----:B------:R-:W-:Y:S02]  /*0030*/  ULDC.64 UR36, c[0x0][0x118] ;  /* 0x0000460000247ab9 */ /* 0x000fe40000000a00 */
[----:B------:R-:W1:Y:S01]  /*0040*/  S2R R37, SR_CTAID.X ;  /* 0x0000000000257919 */ /* 0x000e620000002500 */
[----:B0-----:R-:W-:-:S05]  /*0050*/  IMAD.SHL.U32 R0, R0, 0x4, RZ ;  /* 0x0000000400007824 */ /* 0x001fca00078e00ff */
[----:B------:R-:W-:-:S05]  /*0060*/  LOP3.LUT R0, R0, 0x1fc, RZ, 0xc0, !PT ;  /* 0x000001fc00007812 */ /* 0x000fca00078ec0ff */
[----:B-1----:R-:W-:-:S05]  /*0070*/  IMAD R37, R37, 0x400, R0 ;  /* 0x0000040025257824 */ /* 0x002fca00078e0200 */
[----:B------:R-:W-:Y:S02]  /*0080*/  IADD3 R31, R37, 0x200, RZ ;  /* 0x00000200251f7810 */ /* 0x000fe40007ffe0ff */
[----:B------:R-:W-:-:S04]  /*0090*/  SHF.R.S32.HI R0, RZ, 0x1f, R37 ;  /* 0x0000001fff007819 */ /* 0x000fc80000011425 */
[C---:B------:R-:W-:Y:S02]  /*00a0*/  LEA.HI R6, R0.reuse, R31, RZ, 0xe ;  /* 0x0000001f00067211 */ /* 0x040fe400078f70ff */
[----:B------:R-:W-:Y:S02]  /*00b0*/  LEA.HI R0, R0, R37, RZ, 0xe ;  /* 0x0000002500007211 */ /* 0x000fe400078f70ff */
[----:B------:R-:W-:Y:S02]  /*00c0*/  SHF.R.S32.HI R38, RZ, 0xe, R6 ;  /* 0x0000000eff267819 */ /* 0x000fe40000011406 */
[----:B------:R-:W-:-:S03]  /*00d0*/  SHF.R.S32.HI R44, RZ, 0xe, R0 ;  /* 0x0000000eff2c7819 */ /* 0x000fc60000011400 */
[----:B------:R-:W-:-:S04]  /*00e0*/  IMAD.WIDE R4, R38, R39, c[0x0][0x160] ;  /* 0x0000580026047625 */ /* 0x000fc800078e0227 */
[CC--:B------:R-:W-:Y:S02]  /*00f0*/  IMAD.WIDE R2, R44.reuse, R39.reuse, c[0x0][0x160] ;  /* 0x000058002c027625 */ /* 0x0c0fe400078e0227 */
[----:B------:R-:W2:Y:S04]  /*0100*/  LDG.E.EL.64 R4, [R4.64] ;  /* 0x0000002404047981 */ /* 0x000ea8000c2e1b00 */
[----:B------:R-:W3:Y:S01]  /*0110*/  LDG.E.EL.64 R2, [R2.64] ;  /* 0x0000002402027981 */ /* 0x000ee2000c2e1b00 */
[----:B------:R-:W-:-:S04]  /*0120*/  IMAD.WIDE R28, R44, R39, c[0x0][0x170] ;  /* 0x00005c002c1c7625 */ /* 0x000fc800078e0227 */
[CC--:B------:R-:W-:Y:S02]  /*0130*/  IMAD.WIDE R60, R44.reuse, R39.reuse, c[0x0][0x180] ;  /* 0x000060002c3c7625 */ /* 0x0c0fe400078e0227 */
[----:B------:R-:W5:Y:S02]  /*0140*/  LDG.E.EL.64 R28, [R28.64] ;  /* 0x000000241c1c7981 */ /* 0x000f64000c2e1b00 */
[CC--:B------:R-:W-:Y:S02]  /*0150*/  IMAD.WIDE R52, R44.reuse, R39.reuse, c[0x0][0x190] ;  /* 0x000064002c347625 */ /* 0x0c0fe400078e0227 */
[----:B------:R-:W5:Y:S02]  /*0160*/  LDG.E.EL.64 R60, [R60.64] ;  /* 0x000000243c3c7981 */ /* 0x000f64000c2e1b00 */
[-C--:B------:R-:W-:Y:S02]  /*0170*/  IMAD.WIDE R44, R44, R39.reuse, c[0x0][0x1a0] ;  /* 0x000068002c2c7625 */ /* 0x080fe400078e0227 */
[----:B------:R-:W5:Y:S02]  /*0180*/  LDG.E.EL.64 R52, [R52.64] ;  /* 0x0000002434347981 */ /* 0x000f64000c2e1b00 */
[----:B------:R-:W-:-:S02]  /*0190*/  IMAD.WIDE R22, R38, R39, c[0x0][0x170] ;  /* 0x00005c0026167625 */ /* 0x000fc400078e0227 */
[----:B------:R-:W5:Y:S02]  /*01a0*/  LDG.E.EL.64 R44, [R44.64] ;  /* 0x000000242c2c7981 */ /* 0x000f64000c2e1b00 */
[CC--:B------:R-:W-:Y:S02]  /*01b0*/  IMAD.WIDE R54, R38.reuse, R39.reuse, c[0x0][0x180] ;  /* 0x0000600026367625 */ /* 0x0c0fe400078e0227 */
[----:B------:R-:W5:Y:S02]  /*01c0*/  LDG.E.EL.64 R22, [R22.64] ;  /* 0x0000002416167981 */ /* 0x000f64000c2e1b00 */
[CC--:B------:R-:W-:Y:S02]  /*01d0*/  IMAD.WIDE R46, R38.reuse, R39.reuse, c[0x0][0x190] ;  /* 0x00006400262e7625 */ /* 0x0c0fe400078e0227 */
[----:B------:R-:W5:Y:S02]  /*01e0*/  LDG.E.EL.64 R54, [R54.64] ;  /* 0x0000002436367981 */ /* 0x000f64000c2e1b00 */
[----:B------:R-:W-:-:S02]  /*01f0*/  IMAD.WIDE R38, R38, R39, c[0x0][0x1a0] ;  /* 0x0000680026267625 */ /* 0x000fc400078e0227 */
[----:B------:R-:W5:Y:S04]  /*0200*/  LDG.E.EL.64 R46, [R46.64] ;  /* 0x000000242e2e7981 */ /* 0x000f68000c2e1b00 */
[----:B------:R-:W5:Y:S01]  /*0210*/  LDG.E.EL.64 R38, [R38.64] ;  /* 0x0000002426267981 */ /* 0x000f62000c2e1b00 */
[----:B------:R-:W-:Y:S02]  /*0220*/  LOP3.LUT R6, R6, 0xffffc000, RZ, 0xc0, !PT ;  /* 0xffffc00006067812 */ /* 0x000fe400078ec0ff */
[----:B------:R-:W-:Y:S01]  /*0230*/  LOP3.LUT R36, R0, 0xffffc000, RZ, 0xc0, !PT ;  /* 0xffffc00000247812 */ /* 0x000fe200078ec0ff */
[----:B------:R-:W-:Y:S02]  /*0240*/  BSSY B6, `(.L_x_0) ;  /* 0x0000023000067945 */ /* 0x000fe40003800000 */
[----:B------:R-:W-:-:S02]  /*0250*/  IMAD.IADD R31, R31, 0x1, -R6 ;  /* 0x000000011f1f7824 */ /* 0x000fc400078e0a06 */
[----:B------:R-:W-:Y:S01]  /*0260*/  IMAD.IADD R36, R37, 0x1, -R36 ;  /* 0x0000000125247824 */ /* 0x000fe200078e0a24 */
[----:B--2---:R-:W-:Y:S02]  /*0270*/  SHF.R.U32.HI R7, RZ, 0x14, R5 ;  /* 0x00000014ff077819 */ /* 0x004fe40000011605 */
[----:B---3--:R-:W-:Y:S02]  /*0280*/  SHF.R.U32.HI R9, RZ, 0x14, R3 ;  /* 0x00000014ff097819 */ /* 0x008fe40000011603 */
[----:B------:R-:W-:Y:S02]  /*0290*/  LOP3.LUT R7, R7, 0x800, RZ, 0xc0, !PT ;  /* 0x0000080007077812 */ /* 0x000fe400078ec0ff */
[----:B------:R-:W-:Y:S02]  /*02a0*/  LOP3.LUT R9, R9, 0x800, RZ, 0xc0, !PT ;  /* 0x0000080009097812 */ /* 0x000fe400078ec0ff */
[----:B------:R-:W-:Y:S02]  /*02b0*/  IADD3 R16, P0, R4, R7, RZ ;  /* 0x0000000704107210 */ /* 0x000fe40007f1e0ff */
[----:B------:R-:W-:-:S03]  /*02c0*/  IADD3 R18, P1, R2, R9, RZ ;  /* 0x0000000902127210 */ /* 0x000fc60007f3e0ff */
[----:B------:R-:W-:Y:S01]  /*02d0*/  IMAD.X R2, RZ, RZ, R5, P0 ;  /* 0x000000ffff027224 */ /* 0x000fe200000e0605 */
[----:B------:R-:W-:Y:S01]  /*02e0*/  LOP3.LUT R4, R16, R18, RZ, 0xfc, !PT ;  /* 0x0000001210047212 */ /* 0x000fe200078efcff */
[----:B------:R-:W-:-:S03]  /*02f0*/  IMAD.X R17, RZ, RZ, R3, P1 ;  /* 0x000000ffff117224 */ /* 0x000fc600008e0603 */
[----:B------:R-:W-:Y:S02]  /*0300*/  ISETP.GE.U32.AND P0, PT, R4, 0x800, PT ;  /* 0x000008000400780c */ /* 0x000fe40003f06070 */
[----:B------:R-:W-:-:S04]  /*0310*/  LOP3.LUT R3, R2, R17, RZ, 0xfc, !PT ;  /* 0x0000001102037212 */ /* 0x000fc800078efcff */
[----:B------:R-:W-:-:S13]  /*0320*/  ISETP.GE.U32.AND.EX P0, PT, R3, RZ, PT, P0 ;  /* 0x000000ff0300720c */ /* 0x000fda0003f06100 */
[----:B------:R-:W-:Y:S05]  /*0330*/  @!P0 BRA `(.L_x_1) ;  /* 0x0000013000008947 */ /* 0x000fea0003800000 */
[----:B------:R-:W-:Y:S01]  /*0340*/  MOV R14, 0x0 ;  /* 0x00000000000e7802 */ /* 0x000fe20000000f00 */
[----:B------:R-:W-:Y:S02]  /*0350*/  IMAD.MOV.U32 R4, RZ, RZ, c[0x4][0x30] ;  /* 0x01000c00ff047624 */ /* 0x000fe400078e00ff */
[----:B------:R-:W-:Y:S02]  /*0360*/  IMAD.MOV.U32 R5, RZ, RZ, c[0x4][0x34] ;  /* 0x01000d00ff057624 */ /* 0x000fe400078e00ff */
[----:B------:R-:W-:Y:S01]  /*0370*/  IMAD.MOV.U32 R6, RZ, RZ, c[0x4][0x28] ;  /* 0x01000a00ff067624 */ /* 0x000fe200078e00ff */
[----:B------:R-:W0:Y:S01]  /*0380*/  LDC.64 R14, c[0x4][R14] ;  /* 0x010000000e0e7b82 */ /* 0x000e220000000a00 */
[----:B------:R-:W-:Y:S02]  /*0390*/  IMAD.MOV.U32 R7, RZ, RZ, c[0x4][0x2c] ;  /* 0x01000b00ff077624 */ /* 0x000fe400078e00ff */
[----:B------:R-:W-:Y:S02]  /*03a0*/  IMAD.MOV.U32 R8, RZ, RZ, 0x34b ;  /* 0x0000034bff087424 */ /* 0x000fe400078e00ff */
[----:B------:R-:W-:-:S02]  /*03b0*/  IMAD.MOV.U32 R10, RZ, RZ, c[0x4][0x20] ;  /* 0x01000800ff0a7624 */ /* 0x000fc400078e00ff */
[----:B------:R-:W-:Y:S02]  /*03c0*/  IMAD.MOV.U32 R11, RZ, RZ, c[0x4][0x24] ;  /* 0x01000900ff0b7624 */ /* 0x000fe400078e00ff */
[----:B------:R-:W-:Y:S02]  /*03d0*/  IMAD.MOV.U32 R12, RZ, RZ, 0x1 ;  /* 0x00000001ff0c7424 */ /* 0x000fe400078e00ff */
[----:B------:R-:W-:Y:S02]  /*03e0*/  IMAD.MOV.U32 R13, RZ, RZ, RZ ;  /* 0x000000ffff0d7224 */ /* 0x000fe400078e00ff */
[----:B------:R-:W-:-:S05]  /*03f0*/  LEPC R20 ;  /* 0x000000000014734e */ /* 0x000fca0000000000 */
[----:B------:R-:W-:Y:S02]  /*0400*/  MOV R3, 0x470 ;  /* 0x0000047000037802 */ /* 0x000fe40000000f00 */
[----:B------:R-:W-:Y:S02]  /*0410*/  MOV R0, 0x3f0 ;  /* 0x000003f000007802 */ /* 0x000fe40000000f00 */
[----:B------:R-:W-:Y:S02]  /*0420*/  MOV R9, 0x0 ;  /* 0x0000000000097802 */ /* 0x000fe40000000f00 */
[----:B------:R-:W-:-:S02]  /*0430*/  MOV R19, 0x0 ;  /* 0x0000000000137802 */ /* 0x000fc40000000f00 */
[----:B------:R-:W-:-:S04]  /*0440*/  IADD3 R20, P0, P1, -R0, R3, R20 ;  /* 0x0000000300147210 */ /* 0x000fc8000791e114 */
[----:B------:R-:W-:-:S04]  /*0450*/  IADD3.X R21, ~R19, R9, R21, P0, P1 ;  /* 0x0000000913157210 */ /* 0x000fc800007e2515 */
[----:B0----5:R-:W-:Y:S05]  /*0460*/  CALL.ABS.NOINC R14 ;  /* 0x000000000e007343 */ /* 0x021fea0003c00000 */
.L_x_1:
[----:B------:R-:W-:Y:S05]  /*0470*/  BSYNC B6 ;  /* 0x0000000000067941 */ /* 0x000fea0003800000 */
.L_x_0:
[----:B------:R-:W-:Y:S02]  /*0480*/  LEA R24, P0, R18, c[0x0][0x168], 0x10 ;  /* 0x00005a0012187a11 */ /* 0x000fe400078080ff */
[----:B------:R-:W-:Y:S02]  /*0490*/  LEA R4, P1, R16, c[0x0][0x168], 0x10 ;  /* 0x00005a0010047a11 */ /* 0x000fe400078280ff */
[----:B------:R-:W-:Y:S02]  /*04a0*/  LEA.HI.X R25, R18, c[0x0][0x16c], R17, 0x10, P0 ;  /* 0x00005b0012197a11 */ /* 0x000fe400000f8411 */
[----:B------:R-:W-:-:S03]  /*04b0*/  LEA.HI.X R5, R16, c[0x0][0x16c], R2, 0x10, P1 ;  /* 0x00005b0010057a11 */ /* 0x000fc600008f8402 */
[----:B------:R-:W-:-:S04]  /*04c0*/  IMAD.WIDE R24, R36, 0x4, R24 ;  /* 0x0000000424187825 */ /* 0x000fc800078e0218 */
[----:B------:R-:W-:Y:S02]  /*04d0*/  IMAD.WIDE R16, R31, 0x4, R4 ;  /* 0x000000041f107825 */ /* 0x000fe400078e0204 */
[----:B------:R-:W5:Y:S04]  /*04e0*/  LDG.E.128 R24, [R24.64] ;  /* 0x0000002418187981 */ /* 0x000f68000c1e1d00 */
[----:B------:R-:W5:Y:S02]  /*04f0*/  LDG.E.128 R16, [R16.64] ;  /* 0x0000002410107981 */ /* 0x000f64000c1e1d00 */
[----:B-----5:R-:W-:Y:S01]  /*0500*/  SHF.R.U32.HI R3, RZ, 0x14, R23 ;  /* 0x00000014ff037819 */ /* 0x020fe20000011617 */
[----:B------:R-:W-:Y:S01]  /*0510*/  BSSY B6, `(.L_x_2) ;  /* 0x0000022000067945 */ /* 0x000fe20003800000 */
[----:B------:R-:W-:-:S02]  /*0520*/  SHF.R.U32.HI R5, RZ, 0x14, R29 ;  /* 0x00000014ff057819 */ /* 0x000fc4000001161d */
[----:B------:R-:W-:Y:S02]  /*0530*/  LOP3.LUT R3, R3, 0x800, RZ, 0xc0, !PT ;  /* 0x0000080003037812 */ /* 0x000fe400078ec0ff */
[----:B------:R-:W-:Y:S02]  /*0540*/  LOP3.LUT R5, R5, 0x800, RZ, 0xc0, !PT ;  /* 0x0000080005057812 */ /* 0x000fe400078ec0ff */
[----:B------:R-:W-:Y:S02]  /*0550*/  IADD3 R22, P0, R22, R3, RZ ;  /* 0x0000000316167210 */ /* 0x000fe40007f1e0ff */
[----:B------:R-:W-:Y:S02]  /*0560*/  IADD3 R28, P1, R28, R5, RZ ;  /* 0x000000051c1c7210 */ /* 0x000fe40007f3e0ff */
[----:B------:R-:W-:Y:S01]  /*0570*/  SHF.R.S32.HI R30, RZ, 0x1f, R36 ;  /* 0x0000001fff1e7819 */ /* 0x000fe20000011424 */
[----:B------:R-:W-:Y:S01]  /*0580*/  IMAD.X R2, RZ, RZ, R23, P0 ;  /* 0x000000ffff027224 */ /* 0x000fe200000e0617 */
[----:B------:R-:W-:Y:S01]  /*0590*/  LOP3.LUT R0, R22, R28, RZ, 0xfc, !PT ;  /* 0x0000001c16007212 */ /* 0x000fe200078efcff */
[----:B------:R-:W-:Y:S01]  /*05a0*/  IMAD.X R23, RZ, RZ, R29, P1 ;  /* 0x000000ffff177224 */ /* 0x000fe200008e061d */
[----:B------:R-:W-:-:S02]  /*05b0*/  SHF.R.S32.HI R29, RZ, 0x1f, R31 ;  /* 0x0000001fff1d7819 */ /* 0x000fc4000001141f */
        /* <DEDUP_REMOVED lines=22> */
[----:B0-----:R-:W-:Y:S05]  /*0720*/  CALL.ABS.NOINC R14 ;  /* 0x000000000e007343 */ /* 0x001fea0003c00000 */
.L_x_3:
[----:B------:R-:W-:Y:S05]  /*0730*/  BSYNC B6 ;  /* 0x0000000000067941 */ /* 0x000fea0003800000 */
.L_x_2:
[----:B------:R-:W-:Y:S01]  /*0740*/  LEA R4, P0, R28, c[0x0][0x178], 0x10 ;  /* 0x00005e001c047a11 */ /* 0x000fe200078080ff */
[----:B------:R-:W-:Y:S01]  /*0750*/  IMAD.SHL.U32 R13, R36, 0x4, RZ ;  /* 0x00000004240d7824 */ /* 0x000fe200078e00ff */
[----:B------:R-:W-:Y:S02]  /*0760*/  SHF.R.U32.HI R7, RZ, 0x14, R45 ;  /* 0x00000014ff077819 */ /* 0x000fe4000001162d */
[----:B------:R-:W-:Y:S02]  /*0770*/  LEA.HI.X R23, R28, c[0x0][0x17c], R23, 0x10, P0 ;  /* 0x00005f001c177a11 */ /* 0x000fe400000f8417 */
[----:B------:R-:W-:Y:S02]  /*0780*/  LEA R9, P0, R22, c[0x0][0x178], 0x10 ;  /* 0x00005e0016097a11 */ /* 0x000fe400078080ff */
[----:B------:R-:W-:Y:S02]  /*0790*/  LOP3.LUT R7, R7, 0x800, RZ, 0xc0, !PT ;  /* 0x0000080007077812 */ /* 0x000fe400078ec0ff */
[----:B------:R-:W-:-:S02]  /*07a0*/  SHF.R.U32.HI R15, RZ, 0x14, R53 ;  /* 0x00000014ff0f7819 */ /* 0x000fc40000011635 */
[----:B------:R-:W-:Y:S02]  /*07b0*/  SHF.R.U32.HI R0, RZ, 0x14, R55 ;  /* 0x00000014ff007819 */ /* 0x000fe40000011637 */
[----:B------:R-:W-:Y:S01]  /*07c0*/  LEA.HI.X R3, R22, c[0x0][0x17c], R2, 0x10, P0 ;  /* 0x00005f0016037a11 */ /* 0x000fe200000f8402 */
[----:B------:R-:W-:Y:S01]  /*07d0*/  IMAD.SHL.U32 R2, R31, 0x4, RZ ;  /* 0x000000041f027824 */ /* 0x000fe200078e00ff */
[----:B------:R-:W-:Y:S02]  /*07e0*/  SHF.R.U32.HI R11, RZ, 0x14, R61 ;  /* 0x00000014ff0b7819 */ /* 0x000fe4000001163d */
[----:B------:R-:W-:Y:S02]  /*07f0*/  IADD3 R6, P0, R44, R7, RZ ;  /* 0x000000072c067210 */ /* 0x000fe40007f1e0ff */
[----:B------:R-:W-:Y:S02]  /*0800*/  LOP3.LUT R15, R15, 0x800, RZ, 0xc0, !PT ;  /* 0x000008000f0f7812 */ /* 0x000fe400078ec0ff */
[----:B------:R-:W-:Y:S01]  /*0810*/  LOP3.LUT R7, R0, 0x800, RZ, 0xc0, !PT ;  /* 0x0000080000077812 */ /* 0x000fe200078ec0ff */
[----:B------:R-:W-:Y:S01]  /*0820*/  IMAD.X R45, RZ, RZ, R45, P0 ;  /* 0x000000ffff2d7224 */ /* 0x000fe200000e062d */
[----:B------:R-:W-:-:S02]  /*0830*/  LOP3.LUT R11, R11, 0x800, RZ, 0xc0, !PT ;  /* 0x000008000b0b7812 */ /* 0x000fc400078ec0ff */
[----:B------:R-:W-:Y:S02]  /*0840*/  IADD3 R15, P2, R52, R15, RZ ;  /* 0x0000000f340f7210 */ /* 0x000fe40007f5e0ff */
[----:B------:R-:W-:Y:S02]  /*0850*/  IADD3 R7, P0, R54, R7, RZ ;  /* 0x0000000736077210 */ /* 0x000fe40007f1e0ff */
[----:B------:R-:W-:Y:S01]  /*0860*/  IADD3 R11, P1, R60, R11, RZ ;  /* 0x0000000b3c0b7210 */ /* 0x000fe20007f3e0ff */
[----:B------:R-:W-:Y:S01]  /*0870*/  IMAD.X R52, RZ, RZ, R53, P2 ;  /* 0x000000ffff347224 */ /* 0x000fe200010e0635 */
[----:B------:R-:W-:Y:S01]  /*0880*/  SHF.R.U32.HI R35, RZ, 0x14, R47 ;  /* 0x00000014ff237819 */ /* 0x000fe2000001162f */
[----:B------:R-:W-:Y:S01]  /*0890*/  IMAD.X R54, RZ, RZ, R55, P0 ;  /* 0x000000ffff367224 */ /* 0x000fe200000e0637 */
[----:B------:R-:W-:Y:S01]  /*08a0*/  SHF.R.U32.HI R5, RZ, 0x14, R39 ;  /* 0x00000014ff057819 */ /* 0x000fe20000011627 */
[----:B------:R-:W-:Y:S01]  /*08b0*/  IMAD.X R60, RZ, RZ, R61, P1 ;  /* 0x000000ffff3c7224 */ /* 0x000fe200008e063d */
[----:B------:R-:W-:-:S02]  /*08c0*/  LOP3.LUT R35, R35, 0x800, RZ, 0xc0, !PT ;  /* 0x0000080023237812 */ /* 0x000fc400078ec0ff */
[----:B------:R-:W-:Y:S02]  /*08d0*/  LEA R20, P0, R15, c[0x0][0x198], 0x10 ;  /* 0x000066000f147a11 */ /* 0x000fe400078080ff */
[----:B------:R-:W-:Y:S02]  /*08e0*/  LOP3.LUT R5, R5, 0x800, RZ, 0xc0, !PT ;  /* 0x0000080005057812 */ /* 0x000fe400078ec0ff */
[----:B------:R-:W-:Y:S02]  /*08f0*/  LEA R12, P1, R11, c[0x0][0x188], 0x10 ;  /* 0x000062000b0c7a11 */ /* 0x000fe400078280ff */
[----:B------:R-:W-:Y:S02]  /*0900*/  IADD3 R35, P2, R46, R35, RZ ;  /* 0x000000232e237210 */ /* 0x000fe40007f5e0ff */
[----:B------:R-:W-:Y:S02]  /*0910*/  LEA.HI.X R15, R15, c[0x0][0x19c], R52, 0x10, P0 ;  /* 0x000067000f0f7a11 */ /* 0x000fe400000f8434 */
[----:B------:R-:W-:Y:S01]  /*0920*/  IADD3 R14, P3, R38, R5, RZ ;  /* 0x00000005260e7210 */ /* 0x000fe20007f7e0ff */
[----:B------:R-:W-:Y:S01]  /*0930*/  IMAD.X R46, RZ, RZ, R47, P2 ;  /* 0x000000ffff2e7224 */ /* 0x000fe200010e062f */
[----:B------:R-:W-:-:S02]  /*0940*/  SHF.L.U64.HI R0, R31, 0x2, R29 ;  /* 0x000000021f007819 */ /* 0x000fc4000001021d */
[----:B------:R-:W-:Y:S01]  /*0950*/  IADD3 R8, P0, R2, R9, RZ ;  /* 0x0000000902087210 */ /* 0x000fe20007f1e0ff */
[----:B------:R-:W-:Y:S01]  /*0960*/  IMAD.X R39, RZ, RZ, R39, P3 ;  /* 0x000000ffff277224 */ /* 0x000fe200018e0627 */
[----:B------:R-:W-:Y:S02]  /*0970*/  LEA.HI.X R11, R11, c[0x0][0x18c], R60, 0x10, P1 ;  /* 0x000063000b0b7a11 */ /* 0x000fe400008f843c */
[----:B------:R-:W-:Y:S01]  /*0980*/  SHF.L.U64.HI R30, R36, 0x2, R30 ;  /* 0x00000002241e7819 */ /* 0x000fe2000001021e */
[----:B------:R-:W-:Y:S01]  /*0990*/  IMAD.X R9, R0, 0x1, R3, P0 ;  /* 0x0000000100097824 */ /* 0x000fe200000e0603 */
[----:B------:R-:W-:Y:S02]  /*09a0*/  IADD3 R4, P1, R13, R4, RZ ;  /* 0x000000040d047210 */ /* 0x000fe40007f3e0ff */
[----:B------:R-:W-:Y:S02]  /*09b0*/  LEA R28, P2, R6, c[0x0][0x1a8], 0x10 ;  /* 0x00006a00061c7a11 */ /* 0x000fe400078480ff */
[----:B------:R-:W-:Y:S01]  /*09c0*/  IADD3 R12, P3, R12, R13, RZ ;  /* 0x0000000d0c0c7210 */ /* 0x000fe20007f7e0ff */
[----:B------:R-:W-:Y:S01]  /*09d0*/  IMAD.X R5, R30, 0x1, R23, P1 ;  /* 0x000000011e057824 */ /* 0x000fe200008e0617 */
[----:B------:R-:W-:-:S02]  /*09e0*/  LEA R41, P0, R14, c[0x0][0x1a8], 0x10 ;  /* 0x00006a000e297a11 */ /* 0x000fc400078080ff */
[----:B------:R-:W-:Y:S02]  /*09f0*/  LEA R33, P4, R7, c[0x0][0x188], 0x10 ;  /* 0x0000620007217a11 */ /* 0x000fe400078880ff */
[----:B------:R-:W-:Y:S02]  /*0a00*/  LEA.HI.X R29, R6, c[0x0][0x1ac], R45, 0x10, P2 ;  /* 0x00006b00061d7a11 */ /* 0x000fe400010f842d */
[-C--:B------:R-:W-:Y:S02]  /*0a10*/  IADD3 R28, P1, R28, R13.reuse, RZ ;  /* 0x0000000d1c1c7210 */ /* 0x080fe40007f3e0ff */
[----:B------:R-:W-:Y:S01]  /*0a20*/  IADD3 R20, P2, R20, R13, RZ ;  /* 0x0000000d14147210 */ /* 0x000fe20007f5e0ff */
[----:B------:R-:W-:Y:S01]  /*0a30*/  IMAD.X R13, R11, 0x1, R30, P3 ;  /* 0x000000010b0d7824 */ /* 0x000fe200018e061e */
[----:B------:R-:W-:Y:S02]  /*0a40*/  LEA.HI.X R39, R14, c[0x0][0x1ac], R39, 0x10, P0 ;  /* 0x00006b000e277a11 */ /* 0x000fe400000f8427 */
[----:B------:R-:W-:-:S02]  /*0a50*/  LEA R45, P5, R35, c[0x0][0x198], 0x10 ;  /* 0x00006600232d7a11 */ /* 0x000fc400078a80ff */
[----:B------:R-:W-:Y:S01]  /*0a60*/  LEA.HI.X R31, R7, c[0x0][0x18c], R54, 0x10, P4 ;  /* 0x00006300071f7a11 */ /* 0x000fe200020f8436 */
[----:B------:R-:W-:Y:S01]  /*0a70*/  IMAD.X R29, R29, 0x1, R30, P1 ;  /* 0x000000011d1d7824 */ /* 0x000fe200008e061e */
[-C--:B------:R-:W-:Y:S01]  /*0a80*/  IADD3 R32, P0, R33, R2.reuse, RZ ;  /* 0x0000000221207210 */ /* 0x080fe20007f1e0ff */
[----:B------:R-:W2:Y:S01]  /*0a90*/  LDG.E.128 R4, [R4.64] ;  /* 0x0000002404047981 */ /* 0x000ea2000c1e1d00 */
[----:B------:R-:W-:Y:S01]  /*0aa0*/  LEA.HI.X R35, R35, c[0x0][0x19c], R46, 0x10, P5 ;  /* 0x0000670023237a11 */ /* 0x000fe200028f842e */
[----:B------:R-:W-:Y:S01]  /*0ab0*/  IMAD.X R21, R15, 0x1, R30, P2 ;  /* 0x000000010f157824 */ /* 0x000fe200010e061e */
[-C--:B------:R-:W-:Y:S01]  /*0ac0*/  IADD3 R44, P1, R45, R2.reuse, RZ ;  /* 0x000000022d2c7210 */ /* 0x080fe20007f3e0ff */
[----:B------:R-:W-:Y:S01]  /*0ad0*/  IMAD.X R33, R31, 0x1, R0, P0 ;  /* 0x000000011f217824 */ /* 0x000fe200000e0600 */
[----:B------:R-:W3:Y:S01]  /*0ae0*/  LDG.E.128 R8, [R8.64] ;  /* 0x0000002408087981 */ /* 0x000ee2000c1e1d00 */
[----:B------:R-:W-:-:S03]  /*0af0*/  IADD3 R40, P0, R41, R2, RZ ;  /* 0x0000000229287210 */ /* 0x000fc60007f1e0ff */
[----:B------:R-:W4:Y:S01]  /*0b00*/  LDG.E.128 R12, [R12.64] ;  /* 0x000000240c0c7981 */ /* 0x000f22000c1e1d00 */
[----:B------:R-:W-:-:S03]  /*0b10*/  IMAD.X R45, R35, 0x1, R0, P1 ;  /* 0x00000001232d7824 */ /* 0x000fc600008e0600 */
[----:B------:R-:W5:Y:S01]  /*0b20*/  LDG.E.128 R20, [R20.64] ;  /* 0x0000002414147981 */ /* 0x000f62000c1e1d00 */
[----:B------:R-:W-:-:S03]  /*0b30*/  IMAD.X R41, R39, 0x1, R0, P0 ;  /* 0x0000000127297824 */ /* 0x000fc600000e0600 */
[----:B------:R-:W5:Y:S04]  /*0b40*/  LDG.E.128 R32, [R32.64] ;  /* 0x0000002420207981 */ /* 0x000f68000c1e1d00 */
[----:B------:R-:W5:Y:S04]  /*0b50*/  LDG.E.128 R28, [R28.64] ;  /* 0x000000241c1c7981 */ /* 0x000f68000c1e1d00 */
[----:B------:R-:W5:Y:S04]  /*0b60*/  LDG.E.128 R44, [R44.64] ;  /* 0x000000242c2c7981 */ /* 0x000f68000c1e1d00 */
[----:B------:R-:W5:Y:S01]  /*0b70*/  LDG.E.128 R40, [R40.64] ;  /* 0x0000002428287981 */ /* 0x000f62000c1e1d00 */
[----:B--2---:R-:W-:-:S02]  /*0b80*/  FADD R2, R27, R7 ;  /* 0x000000071b027221 */ /* 0x004fc40000000000 */
[----:B------:R-:W-:Y:S02]  /*0b90*/  FADD R3, R24, R4 ;  /* 0x0000000418037221 */ /* 0x000fe40000000000 */
[----:B------:R-:W-:Y:S02]  /*0ba0*/  FADD R0, R25, R5 ;  /* 0x0000000519007221 */ /* 0x000fe40000000000 */
[----:B------:R-:W-:Y:S02]  /*0bb0*/  FADD R5, R26, R6 ;  /* 0x000000061a057221 */ /* 0x000fe40000000000 */
[----:B---3--:R-:W-:Y:S02]  /*0bc0*/  FADD R4, R17, R9 ;  /* 0x0000000911047221 */ /* 0x008fe40000000000 */
[----:B----4-:R-:W-:Y:S02]  /*0bd0*/  FADD R2, R2, R15 ;  /* 0x0000000f02027221 */ /* 0x010fe40000000000 */
[----:B------:R-:W-:-:S02]  /*0be0*/  FADD R7, R16, R8 ;  /* 0x0000000810077221 */ /* 0x000fc40000000000 */
[----:B------:R-:W-:Y:S02]  /*0bf0*/  FADD R9, R18, R10 ;  /* 0x0000000a12097221 */ /* 0x000fe40000000000 */
[----:B------:R-:W-:Y:S02]  /*0c00*/  FADD R6, R19, R11 ;  /* 0x0000000b13067221 */ /* 0x000fe40000000000 */
[----:B------:R-:W-:Y:S02]  /*0c10*/  FADD R3, R3, R12 ;  /* 0x0000000c03037221 */ /* 0x000fe40000000000 */
[----:B-----5:R-:W-:Y:S02]  /*0c20*/  FADD R2, R2, R23 ;  /* 0x0000001702027221 */ /* 0x020fe40000000000 */
[----:B------:R-:W-:Y:S02]  /*0c30*/  FADD R0, R0, R13 ;  /* 0x0000000d00007221 */ /* 0x000fe40000000000 */
[----:B------:R-:W-:-:S02]  /*0c40*/  FADD R5, R5, R14 ;  /* 0x0000000e05057221 */ /* 0x000fc40000000000 */
[----:B------:R-:W-:Y:S02]  /*0c50*/  FADD R7, R7, R32 ;  /* 0x0000002007077221 */ /* 0x000fe40000000000 */
[----:B------:R-:W-:Y:S02]  /*0c60*/  FADD R4, R4, R33 ;  /* 0x0000002104047221 */ /* 0x000fe40000000000 */
[----:B------:R-:W-:Y:S02]  /*0c70*/  FADD R9, R9, R34 ;  /* 0x0000002209097221 */ /* 0x000fe40000000000 */
[----:B------:R-:W-:Y:S02]  /*0c80*/  FADD R6, R6, R35 ;  /* 0x0000002306067221 */ /* 0x000fe40000000000 */
[----:B------:R-:W-:Y:S02]  /*0c90*/  FADD R3, R3, R20 ;  /* 0x0000001403037221 */ /* 0x000fe40000000000 */
[----:B------:R-:W-:-:S02]  /*0ca0*/  FADD R31, R2, R31 ;  /* 0x0000001f021f7221 */ /* 0x000fc40000000000 */
[----:B------:R-:W-:Y:S02]  /*0cb0*/  FADD R0, R0, R21 ;  /* 0x0000001500007221 */ /* 0x000fe40000000000 */
[----:B------:R-:W-:Y:S02]  /*0cc0*/  FADD R5, R5, R22 ;  /* 0x0000001605057221 */ /* 0x000fe40000000000 */
[----:B------:R-:W-:Y:S02]  /*0cd0*/  FADD R7, R7, R44 ;  /* 0x0000002c07077221 */ /* 0x000fe40000000000 */
[----:B------:R-:W-:Y:S02]  /*0ce0*/  FADD R4, R4, R45 ;  /* 0x0000002d04047221 */ /* 0x000fe40000000000 */
[----:B------:R-:W-:Y:S02]  /*0cf0*/  FADD R9, R9, R46 ;  /* 0x0000002e09097221 */ /* 0x000fe40000000000 */
[----:B------:R-:W-:-:S02]  /*0d00*/  IMAD.MOV.U32 R2, RZ, RZ, 0x4 ;  /* 0x00000004ff027424 */ /* 0x000fc400078e00ff */
[----:B------:R-:W-:Y:S02]  /*0d10*/  FADD R6, R6, R47 ;  /* 0x0000002f06067221 */ /* 0x000fe40000000000 */
[----:B------:R-:W-:Y:S02]  /*0d20*/  FADD R28, R3, R28 ;  /* 0x0000001c031c7221 */ /* 0x000fe40000000000 */
[----:B------:R-:W-:Y:S02]  /*0d30*/  FADD R29, R0, R29 ;  /* 0x0000001d001d7221 */ /* 0x000fe40000000000 */
[----:B------:R-:W-:Y:S02]  /*0d40*/  FADD R30, R5, R30 ;  /* 0x0000001e051e7221 */ /* 0x000fe40000000000 */
[----:B------:R-:W-:Y:S02]  /*0d50*/  FADD R40, R7, R40 ;  /* 0x0000002807287221 */ /* 0x000fe40000000000 */
[----:B------:R-:W-:-:S02]  /*0d60*/  FADD R41, R4, R41 ;  /* 0x0000002904297221 */ /* 0x000fc40000000000 */
[----:B------:R-:W-:Y:S02]  /*0d70*/  FADD R42, R9, R42 ;  /* 0x0000002a092a7221 */ /* 0x000fe40000000000 */
[----:B------:R-:W-:-:S04]  /*0d80*/  IMAD.WIDE R2, R37, R2, c[0x0][0x1b0] ;  /* 0x00006c0025027625 */ /* 0x000fc800078e0202 */
[----:B------:R-:W-:Y:S01]  /*0d90*/  FADD R43, R6, R43 ;  /* 0x0000002b062b7221 */ /* 0x000fe20000000000 */
[----:B------:R-:W-:Y:S04]  /*0da0*/  STG.E.128 [R2.64], R28 ;  /* 0x0000001c02007986 */ /* 0x000fe8000c101d24 */
[----:B------:R-:W-:Y:S01]  /*0db0*/  STG.E.128 [R2.64+0x800], R40 ;  /* 0x0008002802007986 */ /* 0x000fe2000c101d24 */
[----:B------:R-:W-:Y:S05]  /*0dc0*/  EXIT ;  /* 0x000000000000794d */ /* 0x000fea0003800000 */
.L_x_4:
[----:B------:R-:W-:-:S00]  /*0dd0*/  BRA `(.L_x_4) ;  /* 0xfffffff000007947 */ /* 0x000fc0000383ffff */
[----:B------:R-:W-:-:S00]  /*0de0*/  NOP ;  /* 0x0000000000007918 */ /* 0x000fc00000000000 */
        /* <DEDUP_REMOVED lines=9> */
.L_x_5:


//--------------------- .nv.global.init           --------------------------
	.section	.nv.global.init,"aw",@progbits
.nv.global.init:
	.type		assertFunc_1,@object
	.size		assertFunc_1,(assertFunc_0 - assertFunc_1)
assertFunc_1:
        /*0000*/ 	.byte	0x5f, 0x63, 0x61, 0x6c, 0x6c, 0x5f, 0x77, 0x69, 0x74, 0x68, 0x5f, 0x66, 0x72, 0x61, 0x6d, 0x65
        /*0010*/ 	.byte	0x73, 0x5f, 0x72, 0x65, 0x6d, 0x6f, 0x76, 0x65, 0x64
	.type		assertFunc_0,@object
	.size		assertFunc_0,(assertMessage_1 - assertFunc_0)
assertFunc_0:
        /*0019*/ 	.byte	0x5f, 0x63, 0x61, 0x6c, 0x6c, 0x5f, 0x77, 0x69, 0x74, 0x68, 0x5f, 0x66, 0x72, 0x61, 0x6d, 0x65
        /*0029*/ 	.byte	0x73, 0x5f, 0x72, 0x65, 0x6d, 0x6f, 0x76, 0x65, 0x64
	.type		assertMessage_1,@object
	.size		assertMessage_1,(assertMessage_0 - assertMessage_1)
assertMessage_1:
        /*0032*/ 	.byte	0x69, 0x6e, 0x64, 0x65, 0x78, 0x20, 0x6f, 0x75, 0x74, 0x20, 0x6f, 0x66, 0x20, 0x62, 0x6f, 0x75
        /*0042*/ 	.byte	0x6e, 0x64, 0x73, 0x3a, 0x20, 0x30, 0x20, 0x3c, 0x3d, 0x20, 0x74, 0x6d, 0x70, 0x38, 0x20, 0x3c
        /*0052*/ 	.byte	0x20, 0x32, 0x30, 0x34, 0x38
	.type		assertMessage_0,@object
	.size		assertMessage_0,(assertFile_0 - assertMessage_0)
assertMessage_0:
        /*0057*/ 	.byte	0x69, 0x6e, 0x64, 0x65, 0x78, 0x20, 0x6f, 0x75, 0x74, 0x20, 0x6f, 0x66, 0x20, 0x62, 0x6f, 0x75
        /*0067*/ 	.byte	0x6e, 0x64, 0x73, 0x3a, 0x20, 0x30, 0x20, 0x3c, 0x3d, 0x20, 0x74, 0x6d, 0x70, 0x33, 0x20, 0x3c
        /*0077*/ 	.byte	0x20, 0x32, 0x30, 0x34, 0x38
	.type		assertFile_0,@object
	.size		assertFile_0,(assertFile_1 - assertFile_0)
assertFile_0:
        /*007c*/ 	.byte	0x3c, 0x66, 0x72, 0x6f, 0x7a, 0x65, 0x6e, 0x20, 0x69, 0x6d, 0x70, 0x6f, 0x72, 0x74, 0x6c, 0x69
        /*008c*/ 	.byte	0x62, 0x2e, 0x5f, 0x62, 0x6f, 0x6f, 0x74, 0x73, 0x74, 0x72, 0x61, 0x70, 0x5f, 0x65, 0x78, 0x74
        /*009c*/ 	.byte	0x65, 0x72, 0x6e, 0x61, 0x6c, 0x3e
	.type		assertFile_1,@object
	.size		assertFile_1,(.L_1 - assertFile_1)
assertFile_1:
        /*00a2*/ 	.byte	0x3c, 0x66, 0x72, 0x6f, 0x7a, 0x65, 0x6e, 0x20, 0x69, 0x6d, 0x70, 0x6f, 0x72, 0x74, 0x6c, 0x69
        /*00b2*/ 	.byte	0x62, 0x2e, 0x5f, 0x62, 0x6f, 0x6f, 0x74, 0x73, 0x74, 0x72, 0x61, 0x70, 0x5f, 0x65, 0x78, 0x74
        /*00c2*/ 	.byte	0x65, 0x72, 0x6e, 0x61, 0x6c, 0x3e
.L_1:


//--------------------- SYMBOLS --------------------------

	.type		__assertfail,@function
